	.headerflags	@"EF_CUDA_TEXMODE_UNIFIED EF_CUDA_64BIT_ADDRESS EF_CUDA_ACCELERATORS EF_CUDA_SM90 EF_CUDA_VIRTUAL_SM(EF_CUDA_SM90)"
	.elftype	@"ET_EXEC"


//--------------------- .nv.info                  --------------------------
	.section	.nv.info,"",@"SHT_CUDA_INFO"
	.align	4


	//----- nvinfo : EIATTR_REGCOUNT
	.align		4
        /*0000*/ 	.byte	0x04, 0x2f
        /*0002*/ 	.short	(.L_3 - .L_2)
	.align		4
.L_2:
        /*0004*/ 	.word	index@(triton_poi_fused__native_batch_norm_legit_no_training_add_relu_12)
        /*0008*/ 	.word	0x00000021


	//----- nvinfo : EIATTR_MIN_STACK_SIZE
	.align		4
.L_3:
        /*000c*/ 	.byte	0x04, 0x12
        /*000e*/ 	.short	(.L_5 - .L_4)
	.align		4
.L_4:
        /*0010*/ 	.word	index@(triton_poi_fused__native_batch_norm_legit_no_training_add_relu_12)
        /*0014*/ 	.word	0x00000000


	//----- nvinfo : EIATTR_FRAME_SIZE
	.align		4
.L_5:
        /*0018*/ 	.byte	0x04, 0x11
        /*001a*/ 	.short	(.L_7 - .L_6)
	.align		4
.L_6:
        /*001c*/ 	.word	index@(triton_poi_fused__native_batch_norm_legit_no_training_add_relu_12)
        /*0020*/ 	.word	0x00000000


	//----- nvinfo : EIATTR_MIN_STACK_SIZE
	.align		4
.L_7:
        /*0024*/ 	.byte	0x04, 0x12
        /*0026*/ 	.short	(.L_9 - .L_8)
	.align		4
.L_8:
        /*0028*/ 	.word	index@(triton_poi_fused__native_batch_norm_legit_no_training_add_relu_12)
        /*002c*/ 	.word	0x00000000
.L_9:


//--------------------- .nv.info.triton_poi_fused__native_batch_norm_legit_no_training_add_relu_12 --------------------------
	.section	.nv.info.triton_poi_fused__native_batch_norm_legit_no_training_add_relu_12,"",@"SHT_CUDA_INFO"
	.sectionflags	@""
	.align	4


	//----- nvinfo : EIATTR_CUDA_API_VERSION
	.align		4
        /*0000*/ 	.byte	0x04, 0x37
        /*0002*/ 	.short	(.L_11 - .L_10)
.L_10:
        /*0004*/ 	.word	0x0000007c


	//----- nvinfo : EIATTR_KPARAM_INFO
	.align		4
.L_11:
        /*0008*/ 	.byte	0x04, 0x17
        /*000a*/ 	.short	(.L_13 - .L_12)
.L_12:
        /*000c*/ 	.word	0x00000000
        /*0010*/ 	.short	0x0007
        /*0012*/ 	.short	0x0038
        /*0014*/ 	.byte	0x00, 0xf0, 0x11, 0x00


	//----- nvinfo : EIATTR_KPARAM_INFO
	.align		4
.L_13:
        /*0018*/ 	.byte	0x04, 0x17
        /*001a*/ 	.short	(.L_15 - .L_14)
.L_14:
        /*001c*/ 	.word	0x00000000
        /*0020*/ 	.short	0x0006
        /*0022*/ 	.short	0x0030
        /*0024*/ 	.byte	0x00, 0xf4, 0x21, 0x00


	//----- nvinfo : EIATTR_KPARAM_INFO
	.align		4
.L_15:
        /*0028*/ 	.byte	0x04, 0x17
        /*002a*/ 	.short	(.L_17 - .L_16)
.L_16:
        /*002c*/ 	.word	0x00000000
        /*0030*/ 	.short	0x0005
        /*0032*/ 	.short	0x0028
        /*0034*/ 	.byte	0x00, 0xf4, 0x21, 0x00


	//----- nvinfo : EIATTR_KPARAM_INFO
	.align		4
.L_17:
        /*0038*/ 	.byte	0x04, 0x17
        /*003a*/ 	.short	(.L_19 - .L_18)
.L_18:
        /*003c*/ 	.word	0x00000000
        /*0040*/ 	.short	0x0004
        /*0042*/ 	.short	0x0020
        /*0044*/ 	.byte	0x00, 0xf4, 0x21, 0x00


	//----- nvinfo : EIATTR_KPARAM_INFO
	.align		4
.L_19:
        /*0048*/ 	.byte	0x04, 0x17
        /*004a*/ 	.short	(.L_21 - .L_20)
.L_20:
        /*004c*/ 	.word	0x00000000
        /*0050*/ 	.short	0x0003
        /*0052*/ 	.short	0x0018
        /*0054*/ 	.byte	0x00, 0xf4, 0x21, 0x00


	//----- nvinfo : EIATTR_KPARAM_INFO
	.align		4
.L_21:
        /*0058*/ 	.byte	0x04, 0x17
        /*005a*/ 	.short	(.L_23 - .L_22)
.L_22:
        /*005c*/ 	.word	0x00000000
        /*0060*/ 	.short	0x0002
        /*0062*/ 	.short	0x0010
        /*0064*/ 	.byte	0x00, 0xf4, 0x21, 0x00


	//----- nvinfo : EIATTR_KPARAM_INFO
	.align		4
.L_23:
        /*0068*/ 	.byte	0x04, 0x17
        /*006a*/ 	.short	(.L_25 - .L_24)
.L_24:
        /*006c*/ 	.word	0x00000000
        /*0070*/ 	.short	0x0001
        /*0072*/ 	.short	0x0008
        /*0074*/ 	.byte	0x00, 0xf4, 0x21, 0x00


	//----- nvinfo : EIATTR_KPARAM_INFO
	.align		4
.L_25:
        /*0078*/ 	.byte	0x04, 0x17
        /*007a*/ 	.short	(.L_27 - .L_26)
.L_26:
        /*007c*/ 	.word	0x00000000
        /*0080*/ 	.short	0x0000
        /*0082*/ 	.short	0x0000
        /*0084*/ 	.byte	0x00, 0xf4, 0x21, 0x00


	//----- nvinfo : EIATTR_SPARSE_MMA_MASK
	.align		4
.L_27:
        /*0088*/ 	.byte	0x03, 0x50
        /*008a*/ 	.short	0x0000


	//----- nvinfo : EIATTR_MAXREG_COUNT
	.align		4
        /*008c*/ 	.byte	0x03, 0x1b
        /*008e*/ 	.short	0x00ff


	//----- nvinfo : EIATTR_EXIT_INSTR_OFFSETS
	.align		4
        /*0090*/ 	.byte	0x04, 0x1c
        /*0092*/ 	.short	(.L_29 - .L_28)


	//   ....[0]....
.L_28:
        /*0094*/ 	.word	0x000007d0


	//----- nvinfo : EIATTR_REQNTID
	.align		4
.L_29:
        /*0098*/ 	.byte	0x04, 0x10
        /*009a*/ 	.short	(.L_31 - .L_30)
.L_30:
        /*009c*/ 	.word	0x00000080
        /*00a0*/ 	.word	0x00000001
        /*00a4*/ 	.word	0x00000001


	//----- nvinfo : EIATTR_CBANK_PARAM_SIZE
	.align		4
.L_31:
        /*00a8*/ 	.byte	0x03, 0x19
        /*00aa*/ 	.short	0x003c


	//----- nvinfo : EIATTR_PARAM_CBANK
	.align		4
        /*00ac*/ 	.byte	0x04, 0x0a
        /*00ae*/ 	.short	(.L_33 - .L_32)
	.align		4
.L_32:
        /*00b0*/ 	.word	index@(.nv.constant0.triton_poi_fused__native_batch_norm_legit_no_training_add_relu_12)
        /*00b4*/ 	.short	0x0210
        /*00b6*/ 	.short	0x003c


	//----- nvinfo : EIATTR_SW_WAR
	.align		4
.L_33:
        /*00b8*/ 	.byte	0x04, 0x36
        /*00ba*/ 	.short	(.L_35 - .L_34)
.L_34:
        /*00bc*/ 	.word	0x00000008
.L_35:


//--------------------- .nv.callgraph             --------------------------
	.section	.nv.callgraph,"",@"SHT_CUDA_CALLGRAPH"
	.align	4
	.sectionentsize	8
	.align		4
        /*0000*/ 	.word	0x00000000
	.align		4
        /*0004*/ 	.word	0xffffffff
	.align		4
        /*0008*/ 	.word	0x00000000
	.align		4
        /*000c*/ 	.word	0xfffffffe
	.align		4
        /*0010*/ 	.word	0x00000000
	.align		4
        /*0014*/ 	.word	0xfffffffd
	.align		4
        /*0018*/ 	.word	0x00000000
	.align		4
        /*001c*/ 	.word	0xfffffffc


//--------------------- .nv.constant4             --------------------------
	.section	.nv.constant4,"a",@progbits
	.align	8
	.align		8
.nv.constant4:
        /*0000*/ 	.dword	_$_str
	.align		8
        /*0008*/ 	.dword	_$_str_$_2


//--------------------- .text.triton_poi_fused__native_batch_norm_legit_no_training_add_relu_12 --------------------------
	.section	.text.triton_poi_fused__native_batch_norm_legit_no_training_add_relu_12,"ax",@progbits
	.align	128
        .global         triton_poi_fused__native_batch_norm_legit_no_training_add_relu_12
        .type           triton_poi_fused__native_batch_norm_legit_no_training_add_relu_12,@function
        .size           triton_poi_fused__native_batch_norm_legit_no_training_add_relu_12,(.L_x_1 - triton_poi_fused__native_batch_norm_legit_no_training_add_relu_12)
        .other          triton_poi_fused__native_batch_norm_legit_no_training_add_relu_12,@"STO_CUDA_ENTRY STV_DEFAULT"
triton_poi_fused__native_batch_norm_legit_no_training_add_relu_12:
.text.triton_poi_fused__native_batch_norm_legit_no_training_add_relu_12:
[----:B------:R-:W-:Y:S01]  /*0000*/  LDC R1, c[0x0][0x28] ;  /* 0x00000a00ff017b82 */ /* 0x000fe20000000800 */
[----:B------:R-:W1:Y:S07]  /*0010*/  S2R R0, SR_TID.X ;  /* 0x0000000000007919 */ /* 0x000e6e0000002100 */
[----:B------:R-:W2:Y:S01]  /*0020*/  LDC.64 R6, c[0x0][0x210] ;  /* 0x00008400ff067b82 */ /* 0x000ea20000000a00 */
[----:B------:R-:W-:Y:S01]  /*0030*/  ULDC.64 UR4, c[0x0][0x208] ;  /* 0x0000820000047ab9 */ /* 0x000fe20000000a00 */
[----:B------:R-:W3:Y:S06]  /*0040*/  S2R R2, SR_CTAID.X ;  /* 0x0000000000027919 */ /* 0x000eec0000002500 */
[----:B------:R-:W4:Y:S08]  /*0050*/  LDC.64 R28, c[0x0][0x218] ;  /* 0x00008600ff1c7b82 */ /* 0x000f300000000a00 */
[----:B------:R-:W5:Y:S01]  /*0060*/  LDC.64 R4, c[0x0][0x228] ;  /* 0x00008a00ff047b82 */ /* 0x000f620000000a00 */
[----:B-1----:R-:W-:-:S04]  /*0070*/  SHF.L.U32 R0, R0, 0x2, RZ ;  /* 0x0000000200007819 */ /* 0x002fc800000006ff */
[----:B------:R-:W-:-:S04]  /*0080*/  LOP3.LUT R3, R0, 0x1fc, RZ, 0xc0, !PT ;  /* 0x000001fc00037812 */ /* 0x000fc800078ec0ff */
[----:B---3--:R-:W-:-:S05]  /*0090*/  LEA R0, R2, R3, 0xa ;  /* 0x0000000302007211 */ /* 0x008fca00078e50ff */
[----:B--2---:R-:W-:-:S04]  /*00a0*/  IMAD.WIDE R6, R0, 0x4, R6 ;  /* 0x0000000400067825 */ /* 0x004fc800078e0206 */
[----:B----4-:R-:W-:Y:S01]  /*00b0*/  IMAD.WIDE R28, R0, 0x4, R28 ;  /* 0x00000004001c7825 */ /* 0x010fe200078e021c */
[----:B------:R-:W2:Y:S04]  /*00c0*/  LDG.E.128 R20, desc[UR4][R6.64] ;  /* 0x0000000406147981 */ /* 0x000ea8000c1e1d00 */
[----:B------:R-:W2:Y:S01]  /*00d0*/  LDG.E.128 R24, desc[UR4][R28.64] ;  /* 0x000000041c187981 */ /* 0x000ea2000c1e1d00 */
[----:B------:R-:W-:-:S03]  /*00e0*/  SHF.R.S32.HI R3, RZ, 0x15, R2 ;  /* 0x00000015ff037819 */ /* 0x000fc60000011402 */
[----:B------:R-:W3:Y:S01]  /*00f0*/  LDG.E.128 R12, desc[UR4][R6.64+0x800] ;  /* 0x00080004060c7981 */ /* 0x000ee2000c1e1d00 */
[----:B------:R-:W-:-:S03]  /*0100*/  SGXT R3, R3, 0x1 ;  /* 0x000000010303781a */ /* 0x000fc60000000200 */
[----:B------:R2:W3:Y:S01]  /*0110*/  LDG.E.128 R16, desc[UR4][R28.64+0x800] ;  /* 0x000800041c107981 */ /* 0x0004e2000c1e1d00 */
[----:B------:R-:W-:-:S04]  /*0120*/  LEA.HI R3, R3, R0, RZ, 0x5 ;  /* 0x0000000003037211 */ /* 0x000fc800078f28ff */
[----:B------:R-:W-:-:S04]  /*0130*/  LOP3.LUT R3, R3, 0xffffffe0, RZ, 0xc0, !PT ;  /* 0xffffffe003037812 */ /* 0x000fc800078ec0ff */
[----:B------:R-:W-:-:S05]  /*0140*/  IADD3 R30, R0, -R3, RZ ;  /* 0x80000003001e7210 */ /* 0x000fca0007ffe0ff */
[C---:B-----5:R-:W-:Y:S02]  /*0150*/  IMAD.WIDE R8, R30.reuse, 0x4, R4 ;  /* 0x000000041e087825 */ /* 0x060fe400078e0204 */
[----:B------:R-:W1:Y:S04]  /*0160*/  LDC.64 R4, c[0x0][0x220] ;  /* 0x00008800ff047b82 */ /* 0x000e680000000a00 */
[----:B------:R-:W4:Y:S01]  /*0170*/  LDG.E.EL.128 R8, desc[UR4][R8.64] ;  /* 0x0000000408087981 */ /* 0x000f22000c2e1d00 */
[----:B-1----:R-:W-:-:S06]  /*0180*/  IMAD.WIDE R4, R30, 0x4, R4 ;  /* 0x000000041e047825 */ /* 0x002fcc00078e0204 */
[----:B------:R-:W5:Y:S01]  /*0190*/  LDG.E.EL.128 R4, desc[UR4][R4.64] ;  /* 0x0000000404047981 */ /* 0x000f62000c2e1d00 */
[----:B--2---:R-:W-:Y:S01]  /*01a0*/  FADD R28, R21, R25 ;  /* 0x00000019151c7221 */ /* 0x004fe20000000000 */
[----:B------:R-:W-:Y:S01]  /*01b0*/  FADD R29, R20, R24 ;  /* 0x00000018141d7221 */ /* 0x000fe20000000000 */
[----:B------:R-:W-:Y:S01]  /*01c0*/  FADD R2, R23, R27 ;  /* 0x0000001b17027221 */ /* 0x000fe20000000000 */
[----:B------:R-:W1:Y:S01]  /*01d0*/  LDC.64 R20, c[0x0][0x230] ;  /* 0x00008c00ff147b82 */ /* 0x000e620000000a00 */
[----:B------:R-:W-:-:S07]  /*01e0*/  FADD R3, R22, R26 ;  /* 0x0000001a16037221 */ /* 0x000fce0000000000 */
[----:B------:R-:W2:Y:S01]  /*01f0*/  LDC.64 R24, c[0x0][0x238] ;  /* 0x00008e00ff187b82 */ /* 0x000ea20000000a00 */
[----:B-1----:R-:W-:-:S06]  /*0200*/  IMAD.WIDE R20, R30, 0x4, R20 ;  /* 0x000000041e147825 */ /* 0x002fcc00078e0214 */
[----:B------:R-:W5:Y:S01]  /*0210*/  LDG.E.EL.128 R20, desc[UR4][R20.64] ;  /* 0x0000000414147981 */ /* 0x000f62000c2e1d00 */
[----:B--2---:R-:W-:-:S04]  /*0220*/  IMAD.WIDE R24, R30, 0x4, R24 ;  /* 0x000000041e187825 */ /* 0x004fc800078e0218 */
[----:B----4-:R-:W-:Y:S01]  /*0230*/  FADD R8, R8, 9.9999997473787516356e-06 ;  /* 0x3727c5ac08087421 */ /* 0x010fe20000000000 */
[----:B------:R-:W-:Y:S01]  /*0240*/  FADD R9, R9, 9.9999997473787516356e-06 ;  /* 0x3727c5ac09097421 */ /* 0x000fe20000000000 */
[----:B------:R-:W-:Y:S01]  /*0250*/  FADD R11, R11, 9.9999997473787516356e-06 ;  /* 0x3727c5ac0b0b7421 */ /* 0x000fe20000000000 */
[----:B------:R-:W-:Y:S01]  /*0260*/  FADD R10, R10, 9.9999997473787516356e-06 ;  /* 0x3727c5ac0a0a7421 */ /* 0x000fe20000000000 */
[----:B---3--:R-:W-:Y:S01]  /*0270*/  FADD R30, R15, R19 ;  /* 0x000000130f1e7221 */ /* 0x008fe20000000000 */
[----:B------:R-:W2:Y:S01]  /*0280*/  LDG.E.EL.128 R24, desc[UR4][R24.64] ;  /* 0x0000000418187981 */ /* 0x000ea2000c2e1d00 */
[----:B------:R-:W1:Y:S01]  /*0290*/  MUFU.SQRT R8, R8 ;  /* 0x0000000800087308 */ /* 0x000e620000002000 */
[----:B------:R-:W-:Y:S01]  /*02a0*/  FADD R15, R14, R18 ;  /* 0x000000120e0f7221 */ /* 0x000fe20000000000 */
[----:B------:R-:W-:-:S06]  /*02b0*/  FADD R14, R13, R17 ;  /* 0x000000110d0e7221 */ /* 0x000fcc0000000000 */
[----:B------:R-:W3:Y:S01]  /*02c0*/  MUFU.SQRT R9, R9 ;  /* 0x0000000900097308 */ /* 0x000ee20000002000 */
[----:B------:R-:W-:-:S07]  /*02d0*/  FADD R13, R12, R16 ;  /* 0x000000100c0d7221 */ /* 0x000fce0000000000 */
[----:B------:R-:W4:Y:S01]  /*02e0*/  MUFU.SQRT R11, R11 ;  /* 0x0000000b000b7308 */ /* 0x000f220000002000 */
[----:B-1----:R-:W-:Y:S01]  /*02f0*/  FSETP.GT.AND P6, PT, R8, 8.50705917302346158658e+37, PT ;  /* 0x7e8000000800780b */ /* 0x002fe20003fc4000 */
[C---:B-----5:R-:W-:Y:S01]  /*0300*/  FADD R29, -R4.reuse, R29 ;  /* 0x0000001d041d7221 */ /* 0x060fe20000000100 */
[----:B------:R-:W-:Y:S01]  /*0310*/  FADD R4, -R4, R13 ;  /* 0x0000000d04047221 */ /* 0x000fe20000000100 */
[----:B------:R-:W-:Y:S01]  /*0320*/  HFMA2.MMA R13, -RZ, RZ, 1.625, 0 ;  /* 0x3e800000ff0d7435 */ /* 0x000fe200000001ff */
[----:B---3--:R-:W-:-:S03]  /*0330*/  FSETP.GT.AND P5, PT, R9, 8.50705917302346158658e+37, PT ;  /* 0x7e8000000900780b */ /* 0x008fc60003fa4000 */
[----:B------:R-:W1:Y:S01]  /*0340*/  MUFU.SQRT R10, R10 ;  /* 0x0000000a000a7308 */ /* 0x000e620000002000 */
[----:B------:R-:W-:Y:S02]  /*0350*/  FSETP.GEU.AND P3, PT, R9, 1.175494350822287508e-38, PT ;  /* 0x008000000900780b */ /* 0x000fe40003f6e000 */
[C---:B------:R-:W-:Y:S02]  /*0360*/  FSETP.GEU.AND P4, PT, R8.reuse, 1.175494350822287508e-38, PT ;  /* 0x008000000800780b */ /* 0x040fe40003f8e000 */
[----:B----4-:R-:W-:Y:S01]  /*0370*/  FSETP.GT.AND P1, PT, R11, 8.50705917302346158658e+37, PT ;  /* 0x7e8000000b00780b */ /* 0x010fe20003f24000 */
[----:B------:R-:W-:Y:S01]  /*0380*/  @P6 FMUL R8, R8, 0.25 ;  /* 0x3e80000008086820 */ /* 0x000fe20000400000 */
[----:B------:R-:W-:Y:S02]  /*0390*/  FSEL R12, R13, 1, P6 ;  /* 0x3f8000000d0c7808 */ /* 0x000fe40003000000 */
[----:B------:R-:W-:Y:S01]  /*03a0*/  FSETP.GEU.AND P6, PT, R11, 1.175494350822287508e-38, PT ;  /* 0x008000000b00780b */ /* 0x000fe20003fce000 */
[----:B------:R-:W-:Y:S01]  /*03b0*/  @P5 FMUL R9, R9, 0.25 ;  /* 0x3e80000009095820 */ /* 0x000fe20000400000 */
[----:B-1----:R-:W-:-:S03]  /*03c0*/  FSETP.GT.AND P2, PT, R10, 8.50705917302346158658e+37, PT ;  /* 0x7e8000000a00780b */ /* 0x002fc60003f44000 */
[----:B------:R-:W-:Y:S01]  /*03d0*/  @!P3 FMUL R9, R9, 16777216 ;  /* 0x4b8000000909b820 */ /* 0x000fe20000400000 */
[----:B------:R-:W-:-:S03]  /*03e0*/  FSETP.GEU.AND P0, PT, R10, 1.175494350822287508e-38, PT ;  /* 0x008000000a00780b */ /* 0x000fc60003f0e000 */
[----:B------:R-:W-:Y:S02]  /*03f0*/  @P1 FMUL R11, R11, 0.25 ;  /* 0x3e8000000b0b1820 */ /* 0x000fe40000400000 */
[----:B------:R-:W1:Y:S01]  /*0400*/  MUFU.RCP R9, R9 ;  /* 0x0000000900097308 */ /* 0x000e620000001000 */
[C---:B------:R-:W-:Y:S01]  /*0410*/  FADD R3, -R6.reuse, R3 ;  /* 0x0000000306037221 */ /* 0x040fe20000000100 */
[----:B------:R-:W-:Y:S01]  /*0420*/  @!P6 FMUL R11, R11, 16777216 ;  /* 0x4b8000000b0be820 */ /* 0x000fe20000400000 */
[----:B------:R-:W-:Y:S01]  /*0430*/  FADD R15, -R6, R15 ;  /* 0x0000000f060f7221 */ /* 0x000fe20000000100 */
[----:B------:R-:W-:Y:S01]  /*0440*/  FSEL R6, R13, 1, P5 ;  /* 0x3f8000000d067808 */ /* 0x000fe20002800000 */
[----:B------:R-:W-:Y:S01]  /*0450*/  @P2 FMUL R10, R10, 0.25 ;  /* 0x3e8000000a0a2820 */ /* 0x000fe20000400000 */
[----:B------:R-:W-:Y:S02]  /*0460*/  @!P4 FMUL R8, R8, 16777216 ;  /* 0x4b8000000808c820 */ /* 0x000fe40000400000 */
[----:B------:R-:W3:Y:S01]  /*0470*/  MUFU.RCP R11, R11 ;  /* 0x0000000b000b7308 */ /* 0x000ee20000001000 */
[----:B------:R-:W-:Y:S01]  /*0480*/  @!P0 FMUL R10, R10, 16777216 ;  /* 0x4b8000000a0a8820 */ /* 0x000fe20000400000 */
[----:B------:R-:W-:Y:S01]  /*0490*/  @!P3 FMUL R6, R6, 16777216 ;  /* 0x4b8000000606b820 */ /* 0x000fe20000400000 */
[C---:B------:R-:W-:Y:S01]  /*04a0*/  FADD R2, -R7.reuse, R2 ;  /* 0x0000000207027221 */ /* 0x040fe20000000100 */
[----:B------:R-:W-:-:S02]  /*04b0*/  FADD R30, -R7, R30 ;  /* 0x0000001e071e7221 */ /* 0x000fc40000000100 */
[----:B-1----:R-:W-:Y:S02]  /*04c0*/  FMUL R9, R9, R6 ;  /* 0x0000000609097220 */ /* 0x002fe40000400000 */
[----:B------:R1:W4:Y:S01]  /*04d0*/  MUFU.RCP R17, R8 ;  /* 0x0000000800117308 */ /* 0x0003220000001000 */
[----:B------:R-:W5:Y:S01]  /*04e0*/  LDC.64 R6, c[0x0][0x240] ;  /* 0x00009000ff067b82 */ /* 0x000f620000000a00 */
[C---:B------:R-:W-:Y:S01]  /*04f0*/  FADD R28, -R5.reuse, R28 ;  /* 0x0000001c051c7221 */ /* 0x040fe20000000100 */
[----:B------:R-:W-:-:S05]  /*0500*/  FADD R14, -R5, R14 ;  /* 0x0000000e050e7221 */ /* 0x000fca0000000100 */
[----:B------:R-:W4:Y:S01]  /*0510*/  MUFU.RCP R10, R10 ;  /* 0x0000000a000a7308 */ /* 0x000f220000001000 */
[C---:B-1----:R-:W-:Y:S02]  /*0520*/  FSEL R8, R13.reuse, 1, P1 ;  /* 0x3f8000000d087808 */ /* 0x042fe40000800000 */
[----:B------:R-:W-:-:S03]  /*0530*/  FSEL R5, R13, 1, P2 ;  /* 0x3f8000000d057808 */ /* 0x000fc60001000000 */
[----:B------:R-:W-:Y:S01]  /*0540*/  @!P6 FMUL R8, R8, 16777216 ;  /* 0x4b8000000808e820 */ /* 0x000fe20000400000 */
[----:B------:R-:W-:Y:S01]  /*0550*/  @!P4 FMUL R12, R12, 16777216 ;  /* 0x4b8000000c0cc820 */ /* 0x000fe20000400000 */
[----:B------:R-:W-:Y:S02]  /*0560*/  @!P0 FMUL R5, R5, 16777216 ;  /* 0x4b80000005058820 */ /* 0x000fe40000400000 */
[----:B---3--:R-:W-:Y:S01]  /*0570*/  FMUL R11, R11, R8 ;  /* 0x000000080b0b7220 */ /* 0x008fe20000400000 */
[----:B----4-:R-:W-:-:S03]  /*0580*/  FMUL R17, R17, R12 ;  /* 0x0000000c11117220 */ /* 0x010fc60000400000 */
[C---:B------:R-:W-:Y:S01]  /*0590*/  FMUL R30, R11.reuse, R30 ;  /* 0x0000001e0b1e7220 */ /* 0x040fe20000400000 */
[----:B0-----:R-:W-:Y:S01]  /*05a0*/  FMUL R10, R10, R5 ;  /* 0x000000050a0a7220 */ /* 0x001fe20000400000 */
[----:B------:R-:W-:Y:S01]  /*05b0*/  FMUL R8, R11, R2 ;  /* 0x000000020b087220 */ /* 0x000fe20000400000 */
[C---:B------:R-:W-:Y:S01]  /*05c0*/  FMUL R5, R17.reuse, R4 ;  /* 0x0000000411057220 */ /* 0x040fe20000400000 */
[----:B------:R-:W-:Y:S01]  /*05d0*/  FMUL R29, R17, R29 ;  /* 0x0000001d111d7220 */ /* 0x000fe20000400000 */
[C---:B------:R-:W-:Y:S01]  /*05e0*/  FMUL R14, R9.reuse, R14 ;  /* 0x0000000e090e7220 */ /* 0x040fe20000400000 */
[----:B------:R-:W-:Y:S01]  /*05f0*/  FMUL R28, R9, R28 ;  /* 0x0000001c091c7220 */ /* 0x000fe20000400000 */
[C---:B------:R-:W-:Y:S01]  /*0600*/  FMUL R15, R10.reuse, R15 ;  /* 0x0000000f0a0f7220 */ /* 0x040fe20000400000 */
[----:B------:R-:W-:Y:S01]  /*0610*/  FMUL R3, R10, R3 ;  /* 0x000000030a037220 */ /* 0x000fe20000400000 */
[----:B-----5:R-:W-:-:S04]  /*0620*/  IMAD.WIDE R12, R0, 0x4, R6 ;  /* 0x00000004000c7825 */ /* 0x020fc800078e0206 */
[C-C-:B--2---:R-:W-:Y:S01]  /*0630*/  FFMA R30, R23.reuse, R30, R27.reuse ;  /* 0x0000001e171e7223 */ /* 0x144fe2000000001b */
[----:B------:R-:W-:Y:S01]  /*0640*/  FFMA R8, R23, R8, R27 ;  /* 0x0000000817087223 */ /* 0x000fe2000000001b */
[C-C-:B------:R-:W-:Y:S01]  /*0650*/  FFMA R2, R20.reuse, R29, R24.reuse ;  /* 0x0000001d14027223 */ /* 0x140fe20000000018 */
[----:B------:R-:W-:Y:S01]  /*0660*/  FFMA R4, R20, R5, R24 ;  /* 0x0000000514047223 */ /* 0x000fe20000000018 */
[C-C-:B------:R-:W-:Y:S01]  /*0670*/  FFMA R28, R21.reuse, R28, R25.reuse ;  /* 0x0000001c151c7223 */ /* 0x140fe20000000019 */
[----:B------:R-:W-:Y:S01]  /*0680*/  FFMA R14, R21, R14, R25 ;  /* 0x0000000e150e7223 */ /* 0x000fe20000000019 */
[C-C-:B------:R-:W-:Y:S01]  /*0690*/  FFMA R15, R22.reuse, R15, R26.reuse ;  /* 0x0000000f160f7223 */ /* 0x140fe2000000001a */
[----:B------:R-:W-:Y:S01]  /*06a0*/  FFMA R3, R22, R3, R26 ;  /* 0x0000000316037223 */ /* 0x000fe2000000001a */
[----:B------:R-:W-:Y:S02]  /*06b0*/  FSETP.GEU.AND P6, PT, R30, RZ, PT ;  /* 0x000000ff1e00720b */ /* 0x000fe40003fce000 */
[----:B------:R-:W-:-:S02]  /*06c0*/  FSETP.GEU.AND P3, PT, R8, RZ, PT ;  /* 0x000000ff0800720b */ /* 0x000fc40003f6e000 */
[----:B------:R-:W-:Y:S02]  /*06d0*/  SEL R7, R30, RZ, P6 ;  /* 0x000000ff1e077207 */ /* 0x000fe40003000000 */
[----:B------:R-:W-:Y:S02]  /*06e0*/  FSETP.GEU.AND P5, PT, R15, RZ, PT ;  /* 0x000000ff0f00720b */ /* 0x000fe40003fae000 */
[----:B------:R-:W-:Y:S02]  /*06f0*/  FSETP.GEU.AND P4, PT, R14, RZ, PT ;  /* 0x000000ff0e00720b */ /* 0x000fe40003f8e000 */
[----:B------:R-:W-:Y:S02]  /*0700*/  FSETP.GEU.AND P0, PT, R4, RZ, PT ;  /* 0x000000ff0400720b */ /* 0x000fe40003f0e000 */
[----:B------:R-:W-:Y:S02]  /*0710*/  FSETP.GEU.AND P2, PT, R3, RZ, PT ;  /* 0x000000ff0300720b */ /* 0x000fe40003f4e000 */
[----:B------:R-:W-:-:S02]  /*0720*/  FSETP.GEU.AND P1, PT, R28, RZ, PT ;  /* 0x000000ff1c00720b */ /* 0x000fc40003f2e000 */
[----:B------:R-:W-:Y:S02]  /*0730*/  FSETP.GEU.AND P6, PT, R2, RZ, PT ;  /* 0x000000ff0200720b */ /* 0x000fe40003fce000 */
[----:B------:R-:W-:Y:S02]  /*0740*/  SEL R11, R8, RZ, P3 ;  /* 0x000000ff080b7207 */ /* 0x000fe40001800000 */
[----:B------:R-:W-:Y:S02]  /*0750*/  SEL R6, R15, RZ, P5 ;  /* 0x000000ff0f067207 */ /* 0x000fe40002800000 */
[----:B------:R-:W-:Y:S02]  /*0760*/  SEL R5, R14, RZ, P4 ;  /* 0x000000ff0e057207 */ /* 0x000fe40002000000 */
[----:B------:R-:W-:Y:S02]  /*0770*/  SEL R10, R3, RZ, P2 ;  /* 0x000000ff030a7207 */ /* 0x000fe40001000000 */
[----:B------:R-:W-:-:S02]  /*0780*/  SEL R9, R28, RZ, P1 ;  /* 0x000000ff1c097207 */ /* 0x000fc40000800000 */
[----:B------:R-:W-:Y:S02]  /*0790*/  SEL R8, R2, RZ, P6 ;  /* 0x000000ff02087207 */ /* 0x000fe40003000000 */
[----:B------:R-:W-:-:S03]  /*07a0*/  SEL R4, R4, RZ, P0 ;  /* 0x000000ff04047207 */ /* 0x000fc60000000000 */
[----:B------:R-:W-:Y:S04]  /*07b0*/  STG.E.128 desc[UR4][R12.64], R8 ;  /* 0x000000080c007986 */ /* 0x000fe8000c101d04 */
[----:B------:R-:W-:Y:S01]  /*07c0*/  STG.E.128 desc[UR4][R12.64+0x800], R4 ;  /* 0x000800040c007986 */ /* 0x000fe2000c101d04 */
[----:B------:R-:W-:Y:S05]  /*07d0*/  EXIT ;  /* 0x000000000000794d */ /* 0x000fea0003800000 */
.L_x_0:
[----:B------:R-:W-:-:S00]  /*07e0*/  BRA `(.L_x_0) ;  /* 0xfffffffc00fc7947 */ /* 0x000fc0000383ffff */
[----:B------:R-:W-:-:S00]  /*07f0*/  NOP ;  /* 0x0000000000007918 */ /* 0x000fc00000000000 */
        /* <DEDUP_REMOVED lines=8> */
.L_x_1:


//--------------------- .nv.global.init           --------------------------
	.section	.nv.global.init,"aw",@progbits
.nv.global.init:
	.type		_$_str,@object
	.size		_$_str,(_$_str_$_2 - _$_str)
_$_str:
        /*0000*/ 	.byte	0x5f, 0x5f, 0x43, 0x55, 0x44, 0x41, 0x5f, 0x46, 0x54, 0x5a, 0x00
	.type		_$_str_$_2,@object
	.size		_$_str_$_2,(.L_1 - _$_str_$_2)
_$_str_$_2:
        /*000b*/ 	.byte	0x5f, 0x5f, 0x43, 0x55, 0x44, 0x41, 0x5f, 0x50, 0x52, 0x45, 0x43, 0x5f, 0x53, 0x51, 0x52, 0x54
        /*001b*/ 	.byte	0x00
.L_1:


//--------------------- .nv.constant0.triton_poi_fused__native_batch_norm_legit_no_training_add_relu_12 --------------------------
	.section	.nv.constant0.triton_poi_fused__native_batch_norm_legit_no_training_add_relu_12,"a",@progbits
	.sectionflags	@""
	.align	4
.nv.constant0.triton_poi_fused__native_batch_norm_legit_no_training_add_relu_12:
	.zero		588
